//
// Generated by NVIDIA NVVM Compiler
//
// Compiler Build ID: CL-36424714
// Cuda compilation tools, release 13.0, V13.0.88
// Based on NVVM 20.0.0
//

.version 9.0
.target sm_100
.address_size 64

	// .globl	_Z10multMatGPUPiS_S_

.visible .entry _Z10multMatGPUPiS_S_(
	.param .u64 .ptr .align 1 _Z10multMatGPUPiS_S__param_0,
	.param .u64 .ptr .align 1 _Z10multMatGPUPiS_S__param_1,
	.param .u64 .ptr .align 1 _Z10multMatGPUPiS_S__param_2
)
{
	.reg .pred 	%p<4>;
	.reg .b32 	%r<32>;
	.reg .b64 	%rd<13>;

	ld.param.u64 	%rd1, [_Z10multMatGPUPiS_S__param_0];
	ld.param.u64 	%rd2, [_Z10multMatGPUPiS_S__param_1];
	ld.param.u64 	%rd3, [_Z10multMatGPUPiS_S__param_2];
	mov.u32 	%r3, %ctaid.y;
	mov.u32 	%r4, %ntid.y;
	mov.u32 	%r5, %tid.y;
	mad.lo.s32 	%r1, %r3, %r4, %r5;
	mov.u32 	%r6, %ctaid.x;
	mov.u32 	%r7, %ntid.x;
	mov.u32 	%r8, %tid.x;
	mad.lo.s32 	%r2, %r6, %r7, %r8;
	setp.gt.u32 	%p1, %r1, 6;
	setp.gt.s32 	%p2, %r2, 6;
	or.pred  	%p3, %p1, %p2;
	@%p3 bra 	$L__BB0_2;
	cvta.to.global.u64 	%rd4, %rd3;
	cvta.to.global.u64 	%rd5, %rd1;
	cvta.to.global.u64 	%rd6, %rd2;
	mul.lo.s32 	%r9, %r1, 7;
	mul.wide.u32 	%rd7, %r9, 4;
	add.s64 	%rd8, %rd5, %rd7;
	ld.global.u32 	%r10, [%rd8];
	mul.wide.s32 	%rd9, %r2, 4;
	add.s64 	%rd10, %rd6, %rd9;
	ld.global.u32 	%r11, [%rd10];
	mul.lo.s32 	%r12, %r11, %r10;
	ld.global.u32 	%r13, [%rd8+4];
	ld.global.u32 	%r14, [%rd10+28];
	mad.lo.s32 	%r15, %r14, %r13, %r12;
	ld.global.u32 	%r16, [%rd8+8];
	ld.global.u32 	%r17, [%rd10+56];
	mad.lo.s32 	%r18, %r17, %r16, %r15;
	ld.global.u32 	%r19, [%rd8+12];
	ld.global.u32 	%r20, [%rd10+84];
	mad.lo.s32 	%r21, %r20, %r19, %r18;
	ld.global.u32 	%r22, [%rd8+16];
	ld.global.u32 	%r23, [%rd10+112];
	mad.lo.s32 	%r24, %r23, %r22, %r21;
	ld.global.u32 	%r25, [%rd8+20];
	ld.global.u32 	%r26, [%rd10+140];
	mad.lo.s32 	%r27, %r26, %r25, %r24;
	ld.global.u32 	%r28, [%rd8+24];
	ld.global.u32 	%r29, [%rd10+168];
	mad.lo.s32 	%r30, %r29, %r28, %r27;
	add.s32 	%r31, %r9, %r2;
	mul.wide.s32 	%rd11, %r31, 4;
	add.s64 	%rd12, %rd4, %rd11;
	st.global.u32 	[%rd12], %r30;
$L__BB0_2:
	ret;

}


// ===== COMPILED SASS (sm_100) =====

	.target	sm_100

	.elftype	@"ET_EXEC"


//--------------------- .note.nv.tkinfo           --------------------------
	.section	.note.nv.tkinfo,"",@"SHT_NOTE"
	.sectionflags	@"SHF_NOTE_NV_TKINFO"
	.tkinfo
        /*0018*/ 	.word	0x00000002
        /*0030*/ 	.string	""
        /*0030*/ 	.string	"ptxas"
        /*0030*/ 	.string	"Cuda compilation tools, release 13.0, V13.0.88"
        /*0030*/ 	.string	"Build cuda_13.0.r13.0/compiler.36424714_0"
        /*0030*/ 	.string	"-arch sm_100 -m 64 "



//--------------------- .note.nv.cuinfo           --------------------------
	.section	.note.nv.cuinfo,"",@"SHT_NOTE"
	.sectionflags	@"SHF_NOTE_NV_CUINFO"
        /*0018*/ 	.short	0x0002
        /*001a*/ 	.short	0x0064
        /*001c*/ 	.short	0x0082
	.zero		2


//--------------------- .nv.info                  --------------------------
	.section	.nv.info,"",@"SHT_CUDA_INFO"
	.align	4


	//----- nvinfo : EIATTR_REGCOUNT
	.align		4
        /*0000*/ 	.byte	0x04, 0x2f
        /*0002*/ 	.short	(.L_1 - .L_0)
	.align		4
.L_0:
        /*0004*/ 	.word	index@(_Z10multMatGPUPiS_S_)
        /*0008*/ 	.word	0x0000001a


	//----- nvinfo : EIATTR_FRAME_SIZE
	.align		4
.L_1:
        /*000c*/ 	.byte	0x04, 0x11
        /*000e*/ 	.short	(.L_3 - .L_2)
	.align		4
.L_2:
        /*0010*/ 	.word	index@(_Z10multMatGPUPiS_S_)
        /*0014*/ 	.word	0x00000000


	//----- nvinfo : EIATTR_MIN_STACK_SIZE
	.align		4
.L_3:
        /*0018*/ 	.byte	0x04, 0x12
        /*001a*/ 	.short	(.L_5 - .L_4)
	.align		4
.L_4:
        /*001c*/ 	.word	index@(_Z10multMatGPUPiS_S_)
        /*0020*/ 	.word	0x00000000
.L_5:


//--------------------- .nv.compat                --------------------------
	.section	.nv.compat,"",@"SHT_CUDA_COMPAT_INFO"
	.align	4
        /*0000*/ 	.byte	0x02, 0x09, 0x00, 0x00, 0x02, 0x02, 0x01, 0x00, 0x02, 0x05, 0x05, 0x00, 0x03, 0x07, 0x01, 0x01
        /*0010*/ 	.byte	0x02, 0x03, 0x00, 0x00, 0x02, 0x06, 0x01, 0x00, 0x04, 0x0b, 0x08, 0x00, 0x09, 0x00, 0x00, 0x00
        /*0020*/ 	.byte	0x00, 0x00, 0x00, 0x00


//--------------------- .nv.info._Z10multMatGPUPiS_S_ --------------------------
	.section	.nv.info._Z10multMatGPUPiS_S_,"",@"SHT_CUDA_INFO"
	.sectionflags	@""
	.align	4


	//----- nvinfo : EIATTR_CUDA_API_VERSION
	.align		4
        /*0000*/ 	.byte	0x04, 0x37
        /*0002*/ 	.short	(.L_7 - .L_6)
.L_6:
        /*0004*/ 	.word	0x00000082


	//----- nvinfo : EIATTR_KPARAM_INFO
	.align		4
.L_7:
        /*0008*/ 	.byte	0x04, 0x17
        /*000a*/ 	.short	(.L_9 - .L_8)
.L_8:
        /*000c*/ 	.word	0x00000000
        /*0010*/ 	.short	0x0002
        /*0012*/ 	.short	0x0010
        /*0014*/ 	.byte	0x00, 0xf5, 0x21, 0x00


	//----- nvinfo : EIATTR_KPARAM_INFO
	.align		4
.L_9:
        /*0018*/ 	.byte	0x04, 0x17
        /*001a*/ 	.short	(.L_11 - .L_10)
.L_10:
        /*001c*/ 	.word	0x00000000
        /*0020*/ 	.short	0x0001
        /*0022*/ 	.short	0x0008
        /*0024*/ 	.byte	0x00, 0xf5, 0x21, 0x00


	//----- nvinfo : EIATTR_KPARAM_INFO
	.align		4
.L_11:
        /*0028*/ 	.byte	0x04, 0x17
        /*002a*/ 	.short	(.L_13 - .L_12)
.L_12:
        /*002c*/ 	.word	0x00000000
        /*0030*/ 	.short	0x0000
        /*0032*/ 	.short	0x0000
        /*0034*/ 	.byte	0x00, 0xf5, 0x21, 0x00


	//----- nvinfo : EIATTR_SPARSE_MMA_MASK
	.align		4
.L_13:
        /*0038*/ 	.byte	0x03, 0x50
        /*003a*/ 	.short	0x0000


	//----- nvinfo : EIATTR_MAXREG_COUNT
	.align		4
        /*003c*/ 	.byte	0x03, 0x1b
        /*003e*/ 	.short	0x00ff


	//----- nvinfo : EIATTR_MERCURY_ISA_VERSION
	.align		4
        /*0040*/ 	.byte	0x03, 0x5f
        /*0042*/ 	.short	0x0101


	//----- nvinfo : EIATTR_VRC_CTA_INIT_COUNT
	.align		4
        /*0044*/ 	.byte	0x02, 0x4a
	.zero		1
	.zero		1


	//----- nvinfo : EIATTR_EXIT_INSTR_OFFSETS
	.align		4
        /*0048*/ 	.byte	0x04, 0x1c
        /*004a*/ 	.short	(.L_15 - .L_14)


	//   ....[0]....
.L_14:
        /*004c*/ 	.word	0x000000b0


	//   ....[1]....
        /*0050*/ 	.word	0x000002b0


	//----- nvinfo : EIATTR_CBANK_PARAM_SIZE
	.align		4
.L_15:
        /*0054*/ 	.byte	0x03, 0x19
        /*0056*/ 	.short	0x0018


	//----- nvinfo : EIATTR_PARAM_CBANK
	.align		4
        /*0058*/ 	.byte	0x04, 0x0a
        /*005a*/ 	.short	(.L_17 - .L_16)
	.align		4
.L_16:
        /*005c*/ 	.word	index@(.nv.constant0._Z10multMatGPUPiS_S_)
        /*0060*/ 	.short	0x0380
        /*0062*/ 	.short	0x0018


	//----- nvinfo : EIATTR_SW_WAR
	.align		4
.L_17:
        /*0064*/ 	.byte	0x04, 0x36
        /*0066*/ 	.short	(.L_19 - .L_18)
.L_18:
        /*0068*/ 	.word	0x00000008
.L_19:


//--------------------- .nv.callgraph             --------------------------
	.section	.nv.callgraph,"",@"SHT_CUDA_CALLGRAPH"
	.align	4
	.sectionentsize	8
	.align		4
        /*0000*/ 	.word	0x00000000
	.align		4
        /*0004*/ 	.word	0xffffffff
	.align		4
        /*0008*/ 	.word	0x00000000
	.align		4
        /*000c*/ 	.word	0xfffffffe
	.align		4
        /*0010*/ 	.word	0x00000000
	.align		4
        /*0014*/ 	.word	0xfffffffd
	.align		4
        /*0018*/ 	.word	0x00000000
	.align		4
        /*001c*/ 	.word	0xfffffffc


//--------------------- .text._Z10multMatGPUPiS_S_ --------------------------
	.section	.text._Z10multMatGPUPiS_S_,"ax",@progbits
	.align	128
        .global         _Z10multMatGPUPiS_S_
        .type           _Z10multMatGPUPiS_S_,@function
        .size           _Z10multMatGPUPiS_S_,(.L_x_1 - _Z10multMatGPUPiS_S_)
        .other          _Z10multMatGPUPiS_S_,@"STO_CUDA_ENTRY STV_DEFAULT"
_Z10multMatGPUPiS_S_:
.text._Z10multMatGPUPiS_S_:
[----:B------:R-:W-:Y:S01]  /*0000*/  LDC R1, c[0x0][0x37c] ;  /* 0x0000df00ff017b82 */ /* 0x000fe20000000800 */
[----:B------:R-:W0:Y:S07]  /*0010*/  S2R R3, SR_TID.X ;  /* 0x0000000000037919 */ /* 0x000e2e0000002100 */
[----:B------:R-:W1:Y:S01]  /*0020*/  LDC R9, c[0x0][0x364] ;  /* 0x0000d900ff097b82 */ /* 0x000e620000000800 */
[----:B------:R-:W1:Y:S07]  /*0030*/  S2R R2, SR_TID.Y ;  /* 0x0000000000027919 */ /* 0x000e6e0000002200 */
[----:B------:R-:W0:Y:S08]  /*0040*/  S2UR UR5, SR_CTAID.X ;  /* 0x00000000000579c3 */ /* 0x000e300000002500 */
[----:B------:R-:W0:Y:S08]  /*0050*/  LDC R0, c[0x0][0x360] ;  /* 0x0000d800ff007b82 */ /* 0x000e300000000800 */
[----:B------:R-:W1:Y:S01]  /*0060*/  S2UR UR4, SR_CTAID.Y ;  /* 0x00000000000479c3 */ /* 0x000e620000002600 */
[----:B0-----:R-:W-:-:S05]  /*0070*/  IMAD R0, R0, UR5, R3 ;  /* 0x0000000500007c24 */ /* 0x001fca000f8e0203 */
[----:B------:R-:W-:Y:S01]  /*0080*/  ISETP.GT.AND P0, PT, R0, 0x6, PT ;  /* 0x000000060000780c */ /* 0x000fe20003f04270 */
[----:B-1----:R-:W-:-:S05]  /*0090*/  IMAD R9, R9, UR4, R2 ;  /* 0x0000000409097c24 */ /* 0x002fca000f8e0202 */
[----:B------:R-:W-:-:S13]  /*00a0*/  ISETP.GT.U32.OR P0, PT, R9, 0x6, P0 ;  /* 0x000000060900780c */ /* 0x000fda0000704470 */
[----:B------:R-:W-:Y:S05]  /*00b0*/  @P0 EXIT ;  /* 0x000000000000094d */ /* 0x000fea0003800000 */
[----:B------:R-:W0:Y:S01]  /*00c0*/  LDC.64 R4, c[0x0][0x380] ;  /* 0x0000e000ff047b82 */ /* 0x000e220000000a00 */
[----:B------:R-:W1:Y:S01]  /*00d0*/  LDCU.64 UR4, c[0x0][0x358] ;  /* 0x00006b00ff0477ac */ /* 0x000e620008000a00 */
[----:B------:R-:W-:-:S06]  /*00e0*/  LEA R9, R9, -R9, 0x3 ;  /* 0x8000000909097211 */ /* 0x000fcc00078e18ff */
[----:B------:R-:W2:Y:S08]  /*00f0*/  LDC.64 R6, c[0x0][0x388] ;  /* 0x0000e200ff067b82 */ /* 0x000eb00000000a00 */
[----:B------:R-:W3:Y:S01]  /*0100*/  LDC.64 R2, c[0x0][0x390] ;  /* 0x0000e400ff027b82 */ /* 0x000ee20000000a00 */
[----:B0-----:R-:W-:-:S05]  /*0110*/  IMAD.WIDE.U32 R4, R9, 0x4, R4 ;  /* 0x0000000409047825 */ /* 0x001fca00078e0004 */
[----:B-1----:R-:W4:Y:S01]  /*0120*/  LDG.E R8, desc[UR4][R4.64] ;  /* 0x0000000404087981 */ /* 0x002f22000c1e1900 */
[----:B--2---:R-:W-:-:S03]  /*0130*/  IMAD.WIDE R6, R0, 0x4, R6 ;  /* 0x0000000400067825 */ /* 0x004fc600078e0206 */
[----:B------:R-:W2:Y:S04]  /*0140*/  LDG.E R13, desc[UR4][R4.64+0x4] ;  /* 0x00000404040d7981 */ /* 0x000ea8000c1e1900 */
[----:B------:R-:W4:Y:S04]  /*0150*/  LDG.E R11, desc[UR4][R6.64] ;  /* 0x00000004060b7981 */ /* 0x000f28000c1e1900 */
[----:B------:R-:W2:Y:S04]  /*0160*/  LDG.E R10, desc[UR4][R6.64+0x1c] ;  /* 0x00001c04060a7981 */ /* 0x000ea8000c1e1900 */
[----:B------:R-:W5:Y:S04]  /*0170*/  LDG.E R15, desc[UR4][R4.64+0x8] ;  /* 0x00000804040f7981 */ /* 0x000f68000c1e1900 */
        /* <DEDUP_REMOVED lines=8> */
[----:B------:R-:W5:Y:S01]  /*0200*/  LDG.E R20, desc[UR4][R6.64+0xa8] ;  /* 0x0000a80406147981 */ /* 0x000f62000c1e1900 */
[----:B------:R-:W-:-:S05]  /*0210*/  IADD3 R9, PT, PT, R0, R9, RZ ;  /* 0x0000000900097210 */ /* 0x000fca0007ffe0ff */
[----:B---3--:R-:W-:-:S04]  /*0220*/  IMAD.WIDE R2, R9, 0x4, R2 ;  /* 0x0000000409027825 */ /* 0x008fc800078e0202 */
[----:B----4-:R-:W-:-:S04]  /*0230*/  IMAD R8, R8, R11, RZ ;  /* 0x0000000b08087224 */ /* 0x010fc800078e02ff */
[----:B--2---:R-:W-:-:S04]  /*0240*/  IMAD R8, R13, R10, R8 ;  /* 0x0000000a0d087224 */ /* 0x004fc800078e0208 */
[----:B-----5:R-:W-:-:S04]  /*0250*/  IMAD R8, R15, R12, R8 ;  /* 0x0000000c0f087224 */ /* 0x020fc800078e0208 */
[----:B------:R-:W-:-:S04]  /*0260*/  IMAD R8, R17, R14, R8 ;  /* 0x0000000e11087224 */ /* 0x000fc800078e0208 */
[----:B------:R-:W-:-:S04]  /*0270*/  IMAD R8, R19, R16, R8 ;  /* 0x0000001013087224 */ /* 0x000fc800078e0208 */
[----:B------:R-:W-:-:S04]  /*0280*/  IMAD R8, R21, R18, R8 ;  /* 0x0000001215087224 */ /* 0x000fc800078e0208 */
[----:B------:R-:W-:-:S05]  /*0290*/  IMAD R23, R23, R20, R8 ;  /* 0x0000001417177224 */ /* 0x000fca00078e0208 */
[----:B------:R-:W-:Y:S01]  /*02a0*/  STG.E desc[UR4][R2.64], R23 ;  /* 0x0000001702007986 */ /* 0x000fe2000c101904 */
[----:B------:R-:W-:Y:S05]  /*02b0*/  EXIT ;  /* 0x000000000000794d */ /* 0x000fea0003800000 */
.L_x_0:
[----:B------:R-:W-:-:S00]  /*02c0*/  BRA `(.L_x_0) ;  /* 0xfffffffc00fc7947 */ /* 0x000fc0000383ffff */
[----:B------:R-:W-:-:S00]  /*02d0*/  NOP ;  /* 0x0000000000007918 */ /* 0x000fc00000000000 */
        /* <DEDUP_REMOVED lines=10> */
.L_x_1:


//--------------------- .nv.shared.reserved.0     --------------------------
	.section	.nv.shared.reserved.0,"aw",@nobits
	.weak		__nv_reservedSMEM_offset_0_alias
	.size		__nv_reservedSMEM_offset_0_alias, 0, 64
	.other		__nv_reservedSMEM_offset_0_alias,@"STO_CUDA_RESERVED_SHARED STV_DEFAULT"
__nv_reservedSMEM_offset_0_alias:
	.zero		0
	.zero		64


//--------------------- .nv.constant0._Z10multMatGPUPiS_S_ --------------------------
	.section	.nv.constant0._Z10multMatGPUPiS_S_,"a",@progbits
	.sectionflags	@""
	.align	4
.nv.constant0._Z10multMatGPUPiS_S_:
	.zero		920


//--------------------- SYMBOLS --------------------------

	.type		.nv.reservedSmem.offset0,@object
	.size		.nv.reservedSmem.offset0,0x4
